	.headerflags	@"EF_CUDA_TEXMODE_UNIFIED EF_CUDA_64BIT_ADDRESS EF_CUDA_ACCELERATORS EF_CUDA_SM90 EF_CUDA_VIRTUAL_SM(EF_CUDA_SM90)"
	.elftype	@"ET_EXEC"


//--------------------- .nv.info                  --------------------------
	.section	.nv.info,"",@"SHT_CUDA_INFO"
	.align	4


	//----- nvinfo : EIATTR_REGCOUNT
	.align		4
        /*0000*/ 	.byte	0x04, 0x2f
        /*0002*/ 	.short	(.L_3 - .L_2)
	.align		4
.L_2:
        /*0004*/ 	.word	index@(triton_poi_fused__native_batch_norm_legit_no_training_add_relu_18)
        /*0008*/ 	.word	0x00000020


	//----- nvinfo : EIATTR_MIN_STACK_SIZE
	.align		4
.L_3:
        /*000c*/ 	.byte	0x04, 0x12
        /*000e*/ 	.short	(.L_5 - .L_4)
	.align		4
.L_4:
        /*0010*/ 	.word	index@(triton_poi_fused__native_batch_norm_legit_no_training_add_relu_18)
        /*0014*/ 	.word	0x00000000


	//----- nvinfo : EIATTR_FRAME_SIZE
	.align		4
.L_5:
        /*0018*/ 	.byte	0x04, 0x11
        /*001a*/ 	.short	(.L_7 - .L_6)
	.align		4
.L_6:
        /*001c*/ 	.word	index@(triton_poi_fused__native_batch_norm_legit_no_training_add_relu_18)
        /*0020*/ 	.word	0x00000000


	//----- nvinfo : EIATTR_MIN_STACK_SIZE
	.align		4
.L_7:
        /*0024*/ 	.byte	0x04, 0x12
        /*0026*/ 	.short	(.L_9 - .L_8)
	.align		4
.L_8:
        /*0028*/ 	.word	index@(triton_poi_fused__native_batch_norm_legit_no_training_add_relu_18)
        /*002c*/ 	.word	0x00000000
.L_9:


//--------------------- .nv.info.triton_poi_fused__native_batch_norm_legit_no_training_add_relu_18 --------------------------
	.section	.nv.info.triton_poi_fused__native_batch_norm_legit_no_training_add_relu_18,"",@"SHT_CUDA_INFO"
	.sectionflags	@""
	.align	4


	//----- nvinfo : EIATTR_CUDA_API_VERSION
	.align		4
        /*0000*/ 	.byte	0x04, 0x37
        /*0002*/ 	.short	(.L_11 - .L_10)
.L_10:
        /*0004*/ 	.word	0x0000007c


	//----- nvinfo : EIATTR_KPARAM_INFO
	.align		4
.L_11:
        /*0008*/ 	.byte	0x04, 0x17
        /*000a*/ 	.short	(.L_13 - .L_12)
.L_12:
        /*000c*/ 	.word	0x00000000
        /*0010*/ 	.short	0x000b
        /*0012*/ 	.short	0x0058
        /*0014*/ 	.byte	0x00, 0xf0, 0x11, 0x00


	//----- nvinfo : EIATTR_KPARAM_INFO
	.align		4
.L_13:
        /*0018*/ 	.byte	0x04, 0x17
        /*001a*/ 	.short	(.L_15 - .L_14)
.L_14:
        /*001c*/ 	.word	0x00000000
        /*0020*/ 	.short	0x000a
        /*0022*/ 	.short	0x0050
        /*0024*/ 	.byte	0x00, 0xf4, 0x21, 0x00


	//----- nvinfo : EIATTR_KPARAM_INFO
	.align		4
.L_15:
        /*0028*/ 	.byte	0x04, 0x17
        /*002a*/ 	.short	(.L_17 - .L_16)
.L_16:
        /*002c*/ 	.word	0x00000000
        /*0030*/ 	.short	0x0009
        /*0032*/ 	.short	0x0048
        /*0034*/ 	.byte	0x00, 0xf4, 0x21, 0x00


	//----- nvinfo : EIATTR_KPARAM_INFO
	.align		4
.L_17:
        /*0038*/ 	.byte	0x04, 0x17
        /*003a*/ 	.short	(.L_19 - .L_18)
.L_18:
        /*003c*/ 	.word	0x00000000
        /*0040*/ 	.short	0x0008
        /*0042*/ 	.short	0x0040
        /*0044*/ 	.byte	0x00, 0xf4, 0x21, 0x00


	//----- nvinfo : EIATTR_KPARAM_INFO
	.align		4
.L_19:
        /*0048*/ 	.byte	0x04, 0x17
        /*004a*/ 	.short	(.L_21 - .L_20)
.L_20:
        /*004c*/ 	.word	0x00000000
        /*0050*/ 	.short	0x0007
        /*0052*/ 	.short	0x0038
        /*0054*/ 	.byte	0x00, 0xf4, 0x21, 0x00


	//----- nvinfo : EIATTR_KPARAM_INFO
	.align		4
.L_21:
        /*0058*/ 	.byte	0x04, 0x17
        /*005a*/ 	.short	(.L_23 - .L_22)
.L_22:
        /*005c*/ 	.word	0x00000000
        /*0060*/ 	.short	0x0006
        /*0062*/ 	.short	0x0030
        /*0064*/ 	.byte	0x00, 0xf4, 0x21, 0x00


	//----- nvinfo : EIATTR_KPARAM_INFO
	.align		4
.L_23:
        /*0068*/ 	.byte	0x04, 0x17
        /*006a*/ 	.short	(.L_25 - .L_24)
.L_24:
        /*006c*/ 	.word	0x00000000
        /*0070*/ 	.short	0x0005
        /*0072*/ 	.short	0x0028
        /*0074*/ 	.byte	0x00, 0xf4, 0x21, 0x00


	//----- nvinfo : EIATTR_KPARAM_INFO
	.align		4
.L_25:
        /*0078*/ 	.byte	0x04, 0x17
        /*007a*/ 	.short	(.L_27 - .L_26)
.L_26:
        /*007c*/ 	.word	0x00000000
        /*0080*/ 	.short	0x0004
        /*0082*/ 	.short	0x0020
        /*0084*/ 	.byte	0x00, 0xf4, 0x21, 0x00


	//----- nvinfo : EIATTR_KPARAM_INFO
	.align		4
.L_27:
        /*0088*/ 	.byte	0x04, 0x17
        /*008a*/ 	.short	(.L_29 - .L_28)
.L_28:
        /*008c*/ 	.word	0x00000000
        /*0090*/ 	.short	0x0003
        /*0092*/ 	.short	0x0018
        /*0094*/ 	.byte	0x00, 0xf4, 0x21, 0x00


	//----- nvinfo : EIATTR_KPARAM_INFO
	.align		4
.L_29:
        /*0098*/ 	.byte	0x04, 0x17
        /*009a*/ 	.short	(.L_31 - .L_30)
.L_30:
        /*009c*/ 	.word	0x00000000
        /*00a0*/ 	.short	0x0002
        /*00a2*/ 	.short	0x0010
        /*00a4*/ 	.byte	0x00, 0xf4, 0x21, 0x00


	//----- nvinfo : EIATTR_KPARAM_INFO
	.align		4
.L_31:
        /*00a8*/ 	.byte	0x04, 0x17
        /*00aa*/ 	.short	(.L_33 - .L_32)
.L_32:
        /*00ac*/ 	.word	0x00000000
        /*00b0*/ 	.short	0x0001
        /*00b2*/ 	.short	0x0008
        /*00b4*/ 	.byte	0x00, 0xf4, 0x21, 0x00


	//----- nvinfo : EIATTR_KPARAM_INFO
	.align		4
.L_33:
        /*00b8*/ 	.byte	0x04, 0x17
        /*00ba*/ 	.short	(.L_35 - .L_34)
.L_34:
        /*00bc*/ 	.word	0x00000000
        /*00c0*/ 	.short	0x0000
        /*00c2*/ 	.short	0x0000
        /*00c4*/ 	.byte	0x00, 0xf4, 0x21, 0x00


	//----- nvinfo : EIATTR_SPARSE_MMA_MASK
	.align		4
.L_35:
        /*00c8*/ 	.byte	0x03, 0x50
        /*00ca*/ 	.short	0x0000


	//----- nvinfo : EIATTR_MAXREG_COUNT
	.align		4
        /*00cc*/ 	.byte	0x03, 0x1b
        /*00ce*/ 	.short	0x00ff


	//----- nvinfo : EIATTR_EXIT_INSTR_OFFSETS
	.align		4
        /*00d0*/ 	.byte	0x04, 0x1c
        /*00d2*/ 	.short	(.L_37 - .L_36)


	//   ....[0]....
.L_36:
        /*00d4*/ 	.word	0x00000680


	//----- nvinfo : EIATTR_REQNTID
	.align		4
.L_37:
        /*00d8*/ 	.byte	0x04, 0x10
        /*00da*/ 	.short	(.L_39 - .L_38)
.L_38:
        /*00dc*/ 	.word	0x00000080
        /*00e0*/ 	.word	0x00000001
        /*00e4*/ 	.word	0x00000001


	//----- nvinfo : EIATTR_CBANK_PARAM_SIZE
	.align		4
.L_39:
        /*00e8*/ 	.byte	0x03, 0x19
        /*00ea*/ 	.short	0x005c


	//----- nvinfo : EIATTR_PARAM_CBANK
	.align		4
        /*00ec*/ 	.byte	0x04, 0x0a
        /*00ee*/ 	.short	(.L_41 - .L_40)
	.align		4
.L_40:
        /*00f0*/ 	.word	index@(.nv.constant0.triton_poi_fused__native_batch_norm_legit_no_training_add_relu_18)
        /*00f4*/ 	.short	0x0210
        /*00f6*/ 	.short	0x005c


	//----- nvinfo : EIATTR_SW_WAR
	.align		4
.L_41:
        /*00f8*/ 	.byte	0x04, 0x36
        /*00fa*/ 	.short	(.L_43 - .L_42)
.L_42:
        /*00fc*/ 	.word	0x00000008
.L_43:


//--------------------- .nv.callgraph             --------------------------
	.section	.nv.callgraph,"",@"SHT_CUDA_CALLGRAPH"
	.align	4
	.sectionentsize	8
	.align		4
        /*0000*/ 	.word	0x00000000
	.align		4
        /*0004*/ 	.word	0xffffffff
	.align		4
        /*0008*/ 	.word	0x00000000
	.align		4
        /*000c*/ 	.word	0xfffffffe
	.align		4
        /*0010*/ 	.word	0x00000000
	.align		4
        /*0014*/ 	.word	0xfffffffd
	.align		4
        /*0018*/ 	.word	0x00000000
	.align		4
        /*001c*/ 	.word	0xfffffffc


//--------------------- .nv.constant4             --------------------------
	.section	.nv.constant4,"a",@progbits
	.align	8
	.align		8
.nv.constant4:
        /*0000*/ 	.dword	_$_str
	.align		8
        /*0008*/ 	.dword	_$_str_$_2


//--------------------- .text.triton_poi_fused__native_batch_norm_legit_no_training_add_relu_18 --------------------------
	.section	.text.triton_poi_fused__native_batch_norm_legit_no_training_add_relu_18,"ax",@progbits
	.align	128
        .global         triton_poi_fused__native_batch_norm_legit_no_training_add_relu_18
        .type           triton_poi_fused__native_batch_norm_legit_no_training_add_relu_18,@function
        .size           triton_poi_fused__native_batch_norm_legit_no_training_add_relu_18,(.L_x_1 - triton_poi_fused__native_batch_norm_legit_no_training_add_relu_18)
        .other          triton_poi_fused__native_batch_norm_legit_no_training_add_relu_18,@"STO_CUDA_ENTRY STV_DEFAULT"
triton_poi_fused__native_batch_norm_legit_no_training_add_relu_18:
.text.triton_poi_fused__native_batch_norm_legit_no_training_add_relu_18:
[----:B------:R-:W-:Y:S01]  /*0000*/  LDC R1, c[0x0][0x28] ;  /* 0x00000a00ff017b82 */ /* 0x000fe20000000800 */
[----:B------:R-:W1:Y:S07]  /*0010*/  S2R R0, SR_TID.X ;  /* 0x0000000000007919 */ /* 0x000e6e0000002100 */
[----:B------:R-:W2:Y:S01]  /*0020*/  LDC.64 R6, c[0x0][0x228] ;  /* 0x00008a00ff067b82 */ /* 0x000ea20000000a00 */
[----:B------:R-:W-:Y:S01]  /*0030*/  ULDC.64 UR4, c[0x0][0x208] ;  /* 0x0000820000047ab9 */ /* 0x000fe20000000a00 */
[----:B------:R-:W3:Y:S06]  /*0040*/  S2R R5, SR_CTAID.X ;  /* 0x0000000000057919 */ /* 0x000eec0000002500 */
[----:B------:R-:W4:Y:S08]  /*0050*/  LDC.64 R12, c[0x0][0x218] ;  /* 0x00008600ff0c7b82 */ /* 0x000f300000000a00 */
[----:B------:R-:W5:Y:S08]  /*0060*/  LDC.64 R14, c[0x0][0x240] ;  /* 0x00009000ff0e7b82 */ /* 0x000f700000000a00 */
[----:B------:R-:W4:Y:S01]  /*0070*/  LDC.64 R16, c[0x0][0x220] ;  /* 0x00008800ff107b82 */ /* 0x000f220000000a00 */
[----:B-1----:R-:W-:-:S07]  /*0080*/  SHF.L.U32 R0, R0, 0x1, RZ ;  /* 0x0000000100007819 */ /* 0x002fce00000006ff */
[----:B------:R-:W1:Y:S01]  /*0090*/  LDC.64 R18, c[0x0][0x248] ;  /* 0x00009200ff127b82 */ /* 0x000e620000000a00 */
[----:B---3--:R-:W-:Y:S02]  /*00a0*/  SHF.R.S32.HI R3, RZ, 0x17, R5 ;  /* 0x00000017ff037819 */ /* 0x008fe40000011405 */
[----:B------:R-:W-:Y:S02]  /*00b0*/  LOP3.LUT R0, R0, 0xfe, RZ, 0xc0, !PT ;  /* 0x000000fe00007812 */ /* 0x000fe400078ec0ff */
[----:B------:R-:W-:-:S03]  /*00c0*/  SGXT R3, R3, 0x1 ;  /* 0x000000010303781a */ /* 0x000fc60000000200 */
[----:B------:R-:W3:Y:S01]  /*00d0*/  LDC.64 R8, c[0x0][0x238] ;  /* 0x00008e00ff087b82 */ /* 0x000ee20000000a00 */
[----:B------:R-:W-:-:S04]  /*00e0*/  LEA R0, R5, R0, 0x8 ;  /* 0x0000000005007211 */ /* 0x000fc800078e40ff */
[----:B------:R-:W-:-:S03]  /*00f0*/  LEA.HI R4, R3, R0, RZ, 0xb ;  /* 0x0000000003047211 */ /* 0x000fc600078f58ff */
[----:B------:R-:W1:Y:S01]  /*0100*/  LDC.64 R2, c[0x0][0x250] ;  /* 0x00009400ff027b82 */ /* 0x000e620000000a00 */
[----:B------:R-:W-:-:S04]  /*0110*/  LOP3.LUT R21, R4, 0xfffff800, RZ, 0xc0, !PT ;  /* 0xfffff80004157812 */ /* 0x000fc800078ec0ff */
[----:B------:R-:W-:-:S03]  /*0120*/  IADD3 R21, R0, -R21, RZ ;  /* 0x8000001500157210 */ /* 0x000fc60007ffe0ff */
[----:B------:R-:W3:Y:S02]  /*0130*/  LDC.64 R22, c[0x0][0x230] ;  /* 0x00008c00ff167b82 */ /* 0x000ee40000000a00 */
[----:B--2---:R-:W-:-:S06]  /*0140*/  IMAD.WIDE R6, R21, 0x4, R6 ;  /* 0x0000000415067825 */ /* 0x004fcc00078e0206 */
[----:B------:R-:W2:Y:S01]  /*0150*/  LDG.E.EL.64 R6, desc[UR4][R6.64] ;  /* 0x0000000406067981 */ /* 0x000ea2000c2e1b00 */
[----:B------:R-:W3:Y:S01]  /*0160*/  LDC.64 R10, c[0x0][0x258] ;  /* 0x00009600ff0a7b82 */ /* 0x000ee20000000a00 */
[----:B01----:R-:W-:-:S07]  /*0170*/  IMAD.WIDE R2, R21, 0x4, R2 ;  /* 0x0000000415027825 */ /* 0x003fce00078e0202 */
[----:B------:R-:W0:Y:S01]  /*0180*/  LDC.64 R4, c[0x0][0x260] ;  /* 0x00009800ff047b82 */ /* 0x000e220000000a00 */
[----:B------:R-:W2:Y:S01]  /*0190*/  LDG.E.EL.64 R2, desc[UR4][R2.64] ;  /* 0x0000000402027981 */ /* 0x000ea2000c2e1b00 */
[----:B----4-:R-:W-:-:S04]  /*01a0*/  IMAD.WIDE R12, R0, 0x4, R12 ;  /* 0x00000004000c7825 */ /* 0x010fc800078e020c */
[----:B-----5:R-:W-:Y:S02]  /*01b0*/  IMAD.WIDE R14, R0, 0x4, R14 ;  /* 0x00000004000e7825 */ /* 0x020fe400078e020e */
[----:B------:R-:W4:Y:S02]  /*01c0*/  LDG.E.64 R12, desc[UR4][R12.64] ;  /* 0x000000040c0c7981 */ /* 0x000f24000c1e1b00 */
[C---:B------:R-:W-:Y:S02]  /*01d0*/  IMAD.WIDE R16, R21.reuse, 0x4, R16 ;  /* 0x0000000415107825 */ /* 0x040fe400078e0210 */
[----:B------:R-:W5:Y:S02]  /*01e0*/  LDG.E.64 R14, desc[UR4][R14.64] ;  /* 0x000000040e0e7981 */ /* 0x000f64000c1e1b00 */
[C---:B------:R-:W-:Y:S02]  /*01f0*/  IMAD.WIDE R18, R21.reuse, 0x4, R18 ;  /* 0x0000000415127825 */ /* 0x040fe400078e0212 */
[----:B------:R-:W4:Y:S02]  /*0200*/  LDG.E.EL.64 R16, desc[UR4][R16.64] ;  /* 0x0000000410107981 */ /* 0x000f24000c2e1b00 */
[----:B---3--:R-:W-:-:S02]  /*0210*/  IMAD.WIDE R24, R21, 0x4, R8 ;  /* 0x0000000415187825 */ /* 0x008fc400078e0208 */
[----:B------:R-:W5:Y:S02]  /*0220*/  LDG.E.EL.64 R18, desc[UR4][R18.64] ;  /* 0x0000000412127981 */ /* 0x000f64000c2e1b00 */
[----:B------:R-:W-:-:S04]  /*0230*/  IMAD.WIDE R22, R21, 0x4, R22 ;  /* 0x0000000415167825 */ /* 0x000fc800078e0216 */
[C---:B------:R-:W-:Y:S02]  /*0240*/  IMAD.WIDE R10, R21.reuse, 0x4, R10 ;  /* 0x00000004150a7825 */ /* 0x040fe400078e020a */
[----:B------:R-:W3:Y:S02]  /*0250*/  LDG.E.EL.64 R22, desc[UR4][R22.64] ;  /* 0x0000000416167981 */ /* 0x000ee4000c2e1b00 */
[----:B0-----:R-:W-:Y:S02]  /*0260*/  IMAD.WIDE R8, R21, 0x4, R4 ;  /* 0x0000000415087825 */ /* 0x001fe400078e0204 */
[----:B------:R0:W3:Y:S04]  /*0270*/  LDG.E.EL.64 R4, desc[UR4][R24.64] ;  /* 0x0000000418047981 */ /* 0x0000e8000c2e1b00 */
[----:B------:R-:W3:Y:S04]  /*0280*/  LDG.E.EL.64 R10, desc[UR4][R10.64] ;  /* 0x000000040a0a7981 */ /* 0x000ee8000c2e1b00 */
[----:B------:R-:W3:Y:S01]  /*0290*/  LDG.E.EL.64 R8, desc[UR4][R8.64] ;  /* 0x0000000408087981 */ /* 0x000ee2000c2e1b00 */
[----:B--2---:R-:W-:Y:S01]  /*02a0*/  FADD R6, R6, 9.9999997473787516356e-06 ;  /* 0x3727c5ac06067421 */ /* 0x004fe20000000000 */
[----:B------:R-:W-:-:S05]  /*02b0*/  FADD R7, R7, 9.9999997473787516356e-06 ;  /* 0x3727c5ac07077421 */ /* 0x000fca0000000000 */
[----:B------:R-:W1:Y:S01]  /*02c0*/  MUFU.SQRT R6, R6 ;  /* 0x0000000600067308 */ /* 0x000e620000002000 */
[----:B------:R-:W-:Y:S01]  /*02d0*/  FADD R20, R2, 9.9999997473787516356e-06 ;  /* 0x3727c5ac02147421 */ /* 0x000fe20000000000 */
[----:B------:R-:W-:-:S06]  /*02e0*/  FADD R3, R3, 9.9999997473787516356e-06 ;  /* 0x3727c5ac03037421 */ /* 0x000fcc0000000000 */
[----:B------:R-:W2:Y:S08]  /*02f0*/  MUFU.SQRT R21, R7 ;  /* 0x0000000700157308 */ /* 0x000eb00000002000 */
[----:B------:R-:W4:Y:S01]  /*0300*/  MUFU.SQRT R26, R20 ;  /* 0x00000014001a7308 */ /* 0x000f220000002000 */
[----:B-1----:R-:W-:-:S07]  /*0310*/  FSETP.GT.AND P6, PT, R6, 8.50705917302346158658e+37, PT ;  /* 0x7e8000000600780b */ /* 0x002fce0003fc4000 */
[----:B0-----:R-:W0:Y:S01]  /*0320*/  MUFU.SQRT R25, R3 ;  /* 0x0000000300197308 */ /* 0x001e220000002000 */
[----:B------:R-:W-:Y:S01]  /*0330*/  HFMA2.MMA R2, -RZ, RZ, 1.625, 0 ;  /* 0x3e800000ff027435 */ /* 0x000fe200000001ff */
[----:B------:R-:W-:Y:S02]  /*0340*/  FSETP.GEU.AND P5, PT, R6, 1.175494350822287508e-38, PT ;  /* 0x008000000600780b */ /* 0x000fe40003fae000 */
[C---:B--2---:R-:W-:Y:S02]  /*0350*/  FSETP.GT.AND P4, PT, R21.reuse, 8.50705917302346158658e+37, PT ;  /* 0x7e8000001500780b */ /* 0x044fe40003f84000 */
[C---:B----4-:R-:W-:Y:S02]  /*0360*/  FSETP.GT.AND P3, PT, R26.reuse, 8.50705917302346158658e+37, PT ;  /* 0x7e8000001a00780b */ /* 0x050fe40003f64000 */
[----:B------:R-:W-:Y:S01]  /*0370*/  FSETP.GEU.AND P0, PT, R26, 1.175494350822287508e-38, PT ;  /* 0x008000001a00780b */ /* 0x000fe20003f0e000 */
[----:B------:R-:W-:Y:S01]  /*0380*/  @P6 FMUL R6, R6, 0.25 ;  /* 0x3e80000006066820 */ /* 0x000fe20000400000 */
[----:B------:R-:W-:-:S02]  /*0390*/  FSETP.GEU.AND P2, PT, R21, 1.175494350822287508e-38, PT ;  /* 0x008000001500780b */ /* 0x000fc40003f4e000 */
[C---:B0-----:R-:W-:Y:S02]  /*03a0*/  FSETP.GT.AND P1, PT, R25.reuse, 8.50705917302346158658e+37, PT ;  /* 0x7e8000001900780b */ /* 0x041fe40003f24000 */
[----:B------:R-:W-:Y:S02]  /*03b0*/  FSEL R3, R2, 1, P6 ;  /* 0x3f80000002037808 */ /* 0x000fe40003000000 */
[----:B------:R-:W-:Y:S01]  /*03c0*/  FSETP.GEU.AND P6, PT, R25, 1.175494350822287508e-38, PT ;  /* 0x008000001900780b */ /* 0x000fe20003fce000 */
[----:B------:R-:W-:Y:S02]  /*03d0*/  @!P5 FMUL R6, R6, 16777216 ;  /* 0x4b8000000606d820 */ /* 0x000fe40000400000 */
[----:B------:R-:W-:Y:S01]  /*03e0*/  @P3 FMUL R26, R26, 0.25 ;  /* 0x3e8000001a1a3820 */ /* 0x000fe20000400000 */
[----:B------:R-:W-:Y:S01]  /*03f0*/  @P4 FMUL R21, R21, 0.25 ;  /* 0x3e80000015154820 */ /* 0x000fe20000400000 */
[----:B------:R-:W0:Y:S02]  /*0400*/  MUFU.RCP R20, R6 ;  /* 0x0000000600147308 */ /* 0x000e240000001000 */
[----:B------:R-:W-:Y:S01]  /*0410*/  @!P0 FMUL R26, R26, 16777216 ;  /* 0x4b8000001a1a8820 */ /* 0x000fe20000400000 */
[----:B------:R-:W-:Y:S01]  /*0420*/  @!P2 FMUL R21, R21, 16777216 ;  /* 0x4b8000001515a820 */ /* 0x000fe20000400000 */
[----:B------:R-:W-:-:S04]  /*0430*/  @P1 FMUL R25, R25, 0.25 ;  /* 0x3e80000019191820 */ /* 0x000fc80000400000 */
[----:B------:R-:W-:Y:S01]  /*0440*/  @!P6 FMUL R25, R25, 16777216 ;  /* 0x4b8000001919e820 */ /* 0x000fe20000400000 */
[----:B------:R-:W1:Y:S01]  /*0450*/  MUFU.RCP R7, R26 ;  /* 0x0000001a00077308 */ /* 0x000e620000001000 */
[----:B------:R-:W-:Y:S01]  /*0460*/  @!P5 FMUL R3, R3, 16777216 ;  /* 0x4b8000000303d820 */ /* 0x000fe20000400000 */
[----:B------:R-:W-:-:S06]  /*0470*/  FSEL R28, R2, 1, P3 ;  /* 0x3f800000021c7808 */ /* 0x000fcc0001800000 */
[----:B------:R-:W2:Y:S01]  /*0480*/  MUFU.RCP R21, R21 ;  /* 0x0000001500157308 */ /* 0x000ea20000001000 */
[----:B------:R-:W-:-:S07]  /*0490*/  FSEL R24, R2, 1, P4 ;  /* 0x3f80000002187808 */ /* 0x000fce0002000000 */
[----:B------:R-:W4:Y:S01]  /*04a0*/  MUFU.RCP R6, R25 ;  /* 0x0000001900067308 */ /* 0x000f220000001000 */
[----:B------:R-:W-:Y:S01]  /*04b0*/  FSEL R27, R2, 1, P1 ;  /* 0x3f800000021b7808 */ /* 0x000fe20000800000 */
[----:B0-----:R-:W-:Y:S01]  /*04c0*/  FMUL R20, R20, R3 ;  /* 0x0000000314147220 */ /* 0x001fe20000400000 */
[----:B------:R-:W-:Y:S01]  /*04d0*/  @!P0 FMUL R28, R28, 16777216 ;  /* 0x4b8000001c1c8820 */ /* 0x000fe20000400000 */
[----:B------:R-:W0:Y:S01]  /*04e0*/  LDC.64 R2, c[0x0][0x210] ;  /* 0x00008400ff027b82 */ /* 0x000e220000000a00 */
[----:B------:R-:W-:Y:S01]  /*04f0*/  @!P2 FMUL R24, R24, 16777216 ;  /* 0x4b8000001818a820 */ /* 0x000fe20000400000 */
[----:B------:R-:W-:Y:S01]  /*0500*/  @!P6 FMUL R27, R27, 16777216 ;  /* 0x4b8000001b1be820 */ /* 0x000fe20000400000 */
[----:B-1----:R-:W-:Y:S01]  /*0510*/  FMUL R7, R7, R28 ;  /* 0x0000001c07077220 */ /* 0x002fe20000400000 */
[----:B------:R-:W-:Y:S01]  /*0520*/  FADD R29, R12, -R16 ;  /* 0x800000100c1d7221 */ /* 0x000fe20000000000 */
[----:B-----5:R-:W-:Y:S01]  /*0530*/  FADD R14, R14, -R18 ;  /* 0x800000120e0e7221 */ /* 0x020fe20000000000 */
[----:B--2---:R-:W-:Y:S01]  /*0540*/  FMUL R21, R21, R24 ;  /* 0x0000001815157220 */ /* 0x004fe20000400000 */
[----:B------:R-:W-:Y:S01]  /*0550*/  FADD R12, R13, -R17 ;  /* 0x800000110d0c7221 */ /* 0x000fe20000000000 */
[----:B------:R-:W-:Y:S01]  /*0560*/  FADD R15, R15, -R19 ;  /* 0x800000130f0f7221 */ /* 0x000fe20000000000 */
[----:B------:R-:W-:Y:S01]  /*0570*/  FMUL R29, R20, R29 ;  /* 0x0000001d141d7220 */ /* 0x000fe20000400000 */
[----:B------:R-:W-:Y:S01]  /*0580*/  FMUL R7, R7, R14 ;  /* 0x0000000e07077220 */ /* 0x000fe20000400000 */
[----:B----4-:R-:W-:Y:S01]  /*0590*/  FMUL R6, R6, R27 ;  /* 0x0000001b06067220 */ /* 0x010fe20000400000 */
[----:B------:R-:W-:Y:S01]  /*05a0*/  FMUL R12, R21, R12 ;  /* 0x0000000c150c7220 */ /* 0x000fe20000400000 */
[----:B---3--:R-:W-:Y:S01]  /*05b0*/  FFMA R4, R22, R29, R4 ;  /* 0x0000001d16047223 */ /* 0x008fe20000000004 */
[----:B------:R-:W-:Y:S01]  /*05c0*/  FFMA R7, R10, R7, R8 ;  /* 0x000000070a077223 */ /* 0x000fe20000000008 */
[----:B------:R-:W-:Y:S01]  /*05d0*/  FMUL R6, R6, R15 ;  /* 0x0000000f06067220 */ /* 0x000fe20000400000 */
[----:B------:R-:W-:-:S03]  /*05e0*/  FFMA R5, R23, R12, R5 ;  /* 0x0000000c17057223 */ /* 0x000fc60000000005 */
[----:B------:R-:W-:Y:S01]  /*05f0*/  FFMA R6, R11, R6, R9 ;  /* 0x000000060b067223 */ /* 0x000fe20000000009 */
[C---:B------:R-:W-:Y:S01]  /*0600*/  FSETP.GEU.AND P0, PT, R4.reuse, -R7, PT ;  /* 0x800000070400720b */ /* 0x040fe20003f0e000 */
[----:B------:R-:W-:Y:S02]  /*0610*/  FADD R4, R4, R7 ;  /* 0x0000000704047221 */ /* 0x000fe40000000000 */
[C---:B------:R-:W-:Y:S01]  /*0620*/  FADD R7, R5.reuse, R6 ;  /* 0x0000000605077221 */ /* 0x040fe20000000000 */
[----:B------:R-:W-:Y:S01]  /*0630*/  FSETP.GEU.AND P1, PT, R5, -R6, PT ;  /* 0x800000060500720b */ /* 0x000fe20003f2e000 */
[----:B0-----:R-:W-:Y:S01]  /*0640*/  IMAD.WIDE R2, R0, 0x4, R2 ;  /* 0x0000000400027825 */ /* 0x001fe200078e0202 */
[----:B------:R-:W-:Y:S02]  /*0650*/  FSEL R4, R4, RZ, P0 ;  /* 0x000000ff04047208 */ /* 0x000fe40000000000 */
[----:B------:R-:W-:-:S05]  /*0660*/  FSEL R5, R7, RZ, P1 ;  /* 0x000000ff07057208 */ /* 0x000fca0000800000 */
[----:B------:R-:W-:Y:S01]  /*0670*/  STG.E.64 desc[UR4][R2.64], R4 ;  /* 0x0000000402007986 */ /* 0x000fe2000c101b04 */
[----:B------:R-:W-:Y:S05]  /*0680*/  EXIT ;  /* 0x000000000000794d */ /* 0x000fea0003800000 */
.L_x_0:
[----:B------:R-:W-:-:S00]  /*0690*/  BRA `(.L_x_0) ;  /* 0xfffffffc00fc7947 */ /* 0x000fc0000383ffff */
[----:B------:R-:W-:-:S00]  /*06a0*/  NOP ;  /* 0x0000000000007918 */ /* 0x000fc00000000000 */
        /* <DEDUP_REMOVED lines=13> */
.L_x_1:


//--------------------- .nv.global.init           --------------------------
	.section	.nv.global.init,"aw",@progbits
.nv.global.init:
	.type		_$_str,@object
	.size		_$_str,(_$_str_$_2 - _$_str)
_$_str:
        /*0000*/ 	.byte	0x5f, 0x5f, 0x43, 0x55, 0x44, 0x41, 0x5f, 0x46, 0x54, 0x5a, 0x00
	.type		_$_str_$_2,@object
	.size		_$_str_$_2,(.L_1 - _$_str_$_2)
_$_str_$_2:
        /*000b*/ 	.byte	0x5f, 0x5f, 0x43, 0x55, 0x44, 0x41, 0x5f, 0x50, 0x52, 0x45, 0x43, 0x5f, 0x53, 0x51, 0x52, 0x54
        /*001b*/ 	.byte	0x00
.L_1:


//--------------------- .nv.constant0.triton_poi_fused__native_batch_norm_legit_no_training_add_relu_18 --------------------------
	.section	.nv.constant0.triton_poi_fused__native_batch_norm_legit_no_training_add_relu_18,"a",@progbits
	.sectionflags	@""
	.align	4
.nv.constant0.triton_poi_fused__native_batch_norm_legit_no_training_add_relu_18:
	.zero		620
